	.headerflags	@"EF_CUDA_TEXMODE_UNIFIED EF_CUDA_64BIT_ADDRESS EF_CUDA_ACCELERATORS EF_CUDA_SM90 EF_CUDA_VIRTUAL_SM(EF_CUDA_SM90)"
	.elftype	@"ET_EXEC"


//--------------------- .nv.info                  --------------------------
	.section	.nv.info,"",@"SHT_CUDA_INFO"
	.align	4


	//----- nvinfo : EIATTR_REGCOUNT
	.align		4
        /*0000*/ 	.byte	0x04, 0x2f
        /*0002*/ 	.short	(.L_1 - .L_0)
	.align		4
.L_0:
        /*0004*/ 	.word	index@(triton_poi_fused_mul_sigmoid_35)
        /*0008*/ 	.word	0x0000000a


	//----- nvinfo : EIATTR_MIN_STACK_SIZE
	.align		4
.L_1:
        /*000c*/ 	.byte	0x04, 0x12
        /*000e*/ 	.short	(.L_3 - .L_2)
	.align		4
.L_2:
        /*0010*/ 	.word	index@(triton_poi_fused_mul_sigmoid_35)
        /*0014*/ 	.word	0x00000000


	//----- nvinfo : EIATTR_FRAME_SIZE
	.align		4
.L_3:
        /*0018*/ 	.byte	0x04, 0x11
        /*001a*/ 	.short	(.L_5 - .L_4)
	.align		4
.L_4:
        /*001c*/ 	.word	index@(triton_poi_fused_mul_sigmoid_35)
        /*0020*/ 	.word	0x00000000


	//----- nvinfo : EIATTR_MIN_STACK_SIZE
	.align		4
.L_5:
        /*0024*/ 	.byte	0x04, 0x12
        /*0026*/ 	.short	(.L_7 - .L_6)
	.align		4
.L_6:
        /*0028*/ 	.word	index@(triton_poi_fused_mul_sigmoid_35)
        /*002c*/ 	.word	0x00000000
.L_7:


//--------------------- .nv.info.triton_poi_fused_mul_sigmoid_35 --------------------------
	.section	.nv.info.triton_poi_fused_mul_sigmoid_35,"",@"SHT_CUDA_INFO"
	.sectionflags	@""
	.align	4


	//----- nvinfo : EIATTR_CUDA_API_VERSION
	.align		4
        /*0000*/ 	.byte	0x04, 0x37
        /*0002*/ 	.short	(.L_9 - .L_8)
.L_8:
        /*0004*/ 	.word	0x0000007c


	//----- nvinfo : EIATTR_KPARAM_INFO
	.align		4
.L_9:
        /*0008*/ 	.byte	0x04, 0x17
        /*000a*/ 	.short	(.L_11 - .L_10)
.L_10:
        /*000c*/ 	.word	0x00000000
        /*0010*/ 	.short	0x0002
        /*0012*/ 	.short	0x0010
        /*0014*/ 	.byte	0x00, 0xf0, 0x11, 0x00


	//----- nvinfo : EIATTR_KPARAM_INFO
	.align		4
.L_11:
        /*0018*/ 	.byte	0x04, 0x17
        /*001a*/ 	.short	(.L_13 - .L_12)
.L_12:
        /*001c*/ 	.word	0x00000000
        /*0020*/ 	.short	0x0001
        /*0022*/ 	.short	0x0008
        /*0024*/ 	.byte	0x00, 0xf4, 0x21, 0x00


	//----- nvinfo : EIATTR_KPARAM_INFO
	.align		4
.L_13:
        /*0028*/ 	.byte	0x04, 0x17
        /*002a*/ 	.short	(.L_15 - .L_14)
.L_14:
        /*002c*/ 	.word	0x00000000
        /*0030*/ 	.short	0x0000
        /*0032*/ 	.short	0x0000
        /*0034*/ 	.byte	0x00, 0xf4, 0x21, 0x00


	//----- nvinfo : EIATTR_SPARSE_MMA_MASK
	.align		4
.L_15:
        /*0038*/ 	.byte	0x03, 0x50
        /*003a*/ 	.short	0x0000


	//----- nvinfo : EIATTR_MAXREG_COUNT
	.align		4
        /*003c*/ 	.byte	0x03, 0x1b
        /*003e*/ 	.short	0x00ff


	//----- nvinfo : EIATTR_EXIT_INSTR_OFFSETS
	.align		4
        /*0040*/ 	.byte	0x04, 0x1c
        /*0042*/ 	.short	(.L_17 - .L_16)


	//   ....[0]....
.L_16:
        /*0044*/ 	.word	0x000001e0


	//   ....[1]....
        /*0048*/ 	.word	0x00000200


	//----- nvinfo : EIATTR_REQNTID
	.align		4
.L_17:
        /*004c*/ 	.byte	0x04, 0x10
        /*004e*/ 	.short	(.L_19 - .L_18)
.L_18:
        /*0050*/ 	.word	0x00000080
        /*0054*/ 	.word	0x00000001
        /*0058*/ 	.word	0x00000001


	//----- nvinfo : EIATTR_CRS_STACK_SIZE
	.align		4
.L_19:
        /*005c*/ 	.byte	0x04, 0x1e
        /*005e*/ 	.short	(.L_21 - .L_20)
.L_20:
        /*0060*/ 	.word	0x00000000


	//----- nvinfo : EIATTR_CBANK_PARAM_SIZE
	.align		4
.L_21:
        /*0064*/ 	.byte	0x03, 0x19
        /*0066*/ 	.short	0x0014


	//----- nvinfo : EIATTR_PARAM_CBANK
	.align		4
        /*0068*/ 	.byte	0x04, 0x0a
        /*006a*/ 	.short	(.L_23 - .L_22)
	.align		4
.L_22:
        /*006c*/ 	.word	index@(.nv.constant0.triton_poi_fused_mul_sigmoid_35)
        /*0070*/ 	.short	0x0210
        /*0072*/ 	.short	0x0014


	//----- nvinfo : EIATTR_SW_WAR
	.align		4
.L_23:
        /*0074*/ 	.byte	0x04, 0x36
        /*0076*/ 	.short	(.L_25 - .L_24)
.L_24:
        /*0078*/ 	.word	0x00000008
.L_25:


//--------------------- .nv.callgraph             --------------------------
	.section	.nv.callgraph,"",@"SHT_CUDA_CALLGRAPH"
	.align	4
	.sectionentsize	8
	.align		4
        /*0000*/ 	.word	0x00000000
	.align		4
        /*0004*/ 	.word	0xffffffff
	.align		4
        /*0008*/ 	.word	0x00000000
	.align		4
        /*000c*/ 	.word	0xfffffffe
	.align		4
        /*0010*/ 	.word	0x00000000
	.align		4
        /*0014*/ 	.word	0xfffffffd
	.align		4
        /*0018*/ 	.word	0x00000000
	.align		4
        /*001c*/ 	.word	0xfffffffc


//--------------------- .text.triton_poi_fused_mul_sigmoid_35 --------------------------
	.section	.text.triton_poi_fused_mul_sigmoid_35,"ax",@progbits
	.align	128
        .global         triton_poi_fused_mul_sigmoid_35
        .type           triton_poi_fused_mul_sigmoid_35,@function
        .size           triton_poi_fused_mul_sigmoid_35,(.L_x_3 - triton_poi_fused_mul_sigmoid_35)
        .other          triton_poi_fused_mul_sigmoid_35,@"STO_CUDA_ENTRY STV_DEFAULT"
triton_poi_fused_mul_sigmoid_35:
.text.triton_poi_fused_mul_sigmoid_35:
[----:B------:R-:W0:Y:S02]  /*0000*/  LDC R1, c[0x0][0x28] ;  /* 0x00000a00ff017b82 */ /* 0x000e240000000800 */
[----:B------:R-:W1:Y:S01]  /*0010*/  S2R R0, SR_TID.X ;  /* 0x0000000000007919 */ /* 0x000e620000002100 */
[----:B------:R-:W-:Y:S01]  /*0020*/  ULDC.64 UR4, c[0x0][0x208] ;  /* 0x0000820000047ab9 */ /* 0x000fe20000000a00 */
[----:B------:R-:W-:Y:S01]  /*0030*/  BSSY B0, `(.L_x_0) ;  /* 0x000000a000007945 */ /* 0x000fe20003800000 */
[----:B------:R-:W2:Y:S01]  /*0040*/  S2R R5, SR_CTAID.X ;  /* 0x0000000000057919 */ /* 0x000ea20000002500 */
[----:B-1----:R-:W-:-:S04]  /*0050*/  LOP3.LUT R0, R0, 0x7f, RZ, 0xc0, !PT ;  /* 0x0000007f00007812 */ /* 0x002fc800078ec0ff */
[----:B--2---:R-:W-:Y:S01]  /*0060*/  LEA R5, R5, R0, 0x7 ;  /* 0x0000000005057211 */ /* 0x004fe200078e38ff */
[----:B------:R-:W-:-:S03]  /*0070*/  HFMA2.MMA R0, -RZ, RZ, 0, 0 ;  /* 0x00000000ff007435 */ /* 0x000fc600000001ff */
[----:B------:R-:W-:-:S13]  /*0080*/  ISETP.GE.AND P0, PT, R5, 0xa0, PT ;  /* 0x000000a00500780c */ /* 0x000fda0003f06270 */
[----:B------:R-:W-:Y:S05]  /*0090*/  @P0 BRA `(.L_x_1) ;  /* 0x00000000000c0947 */ /* 0x000fea0003800000 */
[----:B------:R-:W1:Y:S02]  /*00a0*/  LDC.64 R2, c[0x0][0x210] ;  /* 0x00008400ff027b82 */ /* 0x000e640000000a00 */
[----:B-1----:R-:W-:-:S05]  /*00b0*/  IMAD.WIDE R2, R5, 0x4, R2 ;  /* 0x0000000405027825 */ /* 0x002fca00078e0202 */
[----:B------:R1:W5:Y:S02]  /*00c0*/  LDG.E R0, desc[UR4][R2.64] ;  /* 0x0000000402007981 */ /* 0x000364000c1e1900 */
.L_x_1:
[----:B------:R-:W-:Y:S05]  /*00d0*/  BSYNC B0 ;  /* 0x0000000000007941 */ /* 0x000fea0003800000 */
.L_x_0:
[----:B-1---5:R-:W-:Y:S01]  /*00e0*/  FADD R2, RZ, -R0 ;  /* 0x80000000ff027221 */ /* 0x022fe20000000000 */
[----:B------:R-:W-:-:S03]  /*00f0*/  MOV R7, 0x3e800000 ;  /* 0x3e80000000077802 */ /* 0x000fc60000000f00 */
[----:B------:R-:W-:-:S05]  /*0100*/  FMUL R4, R2, 1.4426950216293334961 ;  /* 0x3fb8aa3b02047820 */ /* 0x000fca0000400000 */
[----:B------:R-:W-:-:S13]  /*0110*/  FSETP.GEU.AND P1, PT, R4, -126, PT ;  /* 0xc2fc00000400780b */ /* 0x000fda0003f2e000 */
[----:B------:R-:W-:-:S04]  /*0120*/  @!P1 FMUL R4, R4, 0.5 ;  /* 0x3f00000004049820 */ /* 0x000fc80000400000 */
[----:B------:R-:W1:Y:S02]  /*0130*/  MUFU.EX2 R2, R4 ;  /* 0x0000000400027308 */ /* 0x000e640000000800 */
[----:B-1----:R-:W-:-:S04]  /*0140*/  @!P1 FMUL R2, R2, R2 ;  /* 0x0000000202029220 */ /* 0x002fc80000400000 */
[----:B------:R-:W-:Y:S02]  /*0150*/  FADD R6, R2, 1 ;  /* 0x3f80000002067421 */ /* 0x000fe40000000000 */
[----:B------:R-:W1:Y:S03]  /*0160*/  LDC.64 R2, c[0x0][0x218] ;  /* 0x00008600ff027b82 */ /* 0x000e660000000a00 */
[----:B------:R-:W-:-:S04]  /*0170*/  FSETP.GT.AND P1, PT, R6, 8.50705917302346158658e+37, PT ;  /* 0x7e8000000600780b */ /* 0x000fc80003f24000 */
[----:B------:R-:W-:-:S09]  /*0180*/  FSEL R7, R7, 1, P1 ;  /* 0x3f80000007077808 */ /* 0x000fd20000800000 */
[----:B------:R-:W-:-:S06]  /*0190*/  @P1 FMUL R6, R6, 0.25 ;  /* 0x3e80000006061820 */ /* 0x000fcc0000400000 */
[----:B------:R-:W2:Y:S01]  /*01a0*/  MUFU.RCP R6, R6 ;  /* 0x0000000600067308 */ /* 0x000ea20000001000 */
[----:B-1----:R-:W-:-:S04]  /*01b0*/  IMAD.WIDE R2, R5, 0x4, R2 ;  /* 0x0000000405027825 */ /* 0x002fc800078e0202 */
[----:B--2---:R-:W-:-:S04]  /*01c0*/  FMUL R7, R6, R7 ;  /* 0x0000000706077220 */ /* 0x004fc80000400000 */
[----:B------:R-:W-:Y:S01]  /*01d0*/  FMUL R7, R7, R0 ;  /* 0x0000000007077220 */ /* 0x000fe20000400000 */
[----:B------:R-:W-:Y:S06]  /*01e0*/  @P0 EXIT ;  /* 0x000000000000094d */ /* 0x000fec0003800000 */
[----:B------:R-:W-:Y:S01]  /*01f0*/  STG.E desc[UR4][R2.64], R7 ;  /* 0x0000000702007986 */ /* 0x000fe2000c101904 */
[----:B------:R-:W-:Y:S05]  /*0200*/  EXIT ;  /* 0x000000000000794d */ /* 0x000fea0003800000 */
.L_x_2:
[----:B------:R-:W-:-:S00]  /*0210*/  BRA `(.L_x_2) ;  /* 0xfffffffc00fc7947 */ /* 0x000fc0000383ffff */
[----:B------:R-:W-:-:S00]  /*0220*/  NOP ;  /* 0x0000000000007918 */ /* 0x000fc00000000000 */
        /* <DEDUP_REMOVED lines=13> */
.L_x_3:


//--------------------- .nv.constant0.triton_poi_fused_mul_sigmoid_35 --------------------------
	.section	.nv.constant0.triton_poi_fused_mul_sigmoid_35,"a",@progbits
	.sectionflags	@""
	.align	4
.nv.constant0.triton_poi_fused_mul_sigmoid_35:
	.zero		548
